//
// Generated by NVIDIA NVVM Compiler
//
// Compiler Build ID: CL-36424714
// Cuda compilation tools, release 13.0, V13.0.88
// Based on NVVM 20.0.0
//

.version 9.0
.target sm_100
.address_size 64

	// .globl	_Z15initializeArrayPii

.visible .entry _Z15initializeArrayPii(
	.param .u64 .ptr .align 1 _Z15initializeArrayPii_param_0,
	.param .u32 _Z15initializeArrayPii_param_1
)
{
	.reg .pred 	%p<2>;
	.reg .b32 	%r<7>;
	.reg .b64 	%rd<5>;

	ld.param.u64 	%rd1, [_Z15initializeArrayPii_param_0];
	ld.param.u32 	%r2, [_Z15initializeArrayPii_param_1];
	mov.u32 	%r3, %ctaid.x;
	mov.u32 	%r4, %ntid.x;
	mov.u32 	%r5, %tid.x;
	mad.lo.s32 	%r1, %r3, %r4, %r5;
	setp.ge.s32 	%p1, %r1, %r2;
	@%p1 bra 	$L__BB0_2;
	cvta.to.global.u64 	%rd2, %rd1;
	mul.wide.s32 	%rd3, %r1, 4;
	add.s64 	%rd4, %rd2, %rd3;
	mov.b32 	%r6, 0;
	st.global.u32 	[%rd4], %r6;
$L__BB0_2:
	ret;

}
	// .globl	_Z8addIndexPii
.visible .entry _Z8addIndexPii(
	.param .u64 .ptr .align 1 _Z8addIndexPii_param_0,
	.param .u32 _Z8addIndexPii_param_1
)
{
	.reg .pred 	%p<2>;
	.reg .b32 	%r<8>;
	.reg .b64 	%rd<5>;

	ld.param.u64 	%rd1, [_Z8addIndexPii_param_0];
	ld.param.u32 	%r2, [_Z8addIndexPii_param_1];
	mov.u32 	%r3, %ctaid.x;
	mov.u32 	%r4, %ntid.x;
	mov.u32 	%r5, %tid.x;
	mad.lo.s32 	%r1, %r3, %r4, %r5;
	setp.ge.s32 	%p1, %r1, %r2;
	@%p1 bra 	$L__BB1_2;
	cvta.to.global.u64 	%rd2, %rd1;
	mul.wide.s32 	%rd3, %r1, 4;
	add.s64 	%rd4, %rd2, %rd3;
	ld.global.u32 	%r6, [%rd4];
	add.s32 	%r7, %r6, %r1;
	st.global.u32 	[%rd4], %r7;
$L__BB1_2:
	ret;

}


// ===== COMPILED SASS (sm_100) =====

	.target	sm_100

	.elftype	@"ET_EXEC"


//--------------------- .note.nv.tkinfo           --------------------------
	.section	.note.nv.tkinfo,"",@"SHT_NOTE"
	.sectionflags	@"SHF_NOTE_NV_TKINFO"
	.tkinfo
        /*0018*/ 	.word	0x00000002
        /*0030*/ 	.string	""
        /*0030*/ 	.string	"ptxas"
        /*0030*/ 	.string	"Cuda compilation tools, release 13.0, V13.0.88"
        /*0030*/ 	.string	"Build cuda_13.0.r13.0/compiler.36424714_0"
        /*0030*/ 	.string	"-arch sm_100 -m 64 "



//--------------------- .note.nv.cuinfo           --------------------------
	.section	.note.nv.cuinfo,"",@"SHT_NOTE"
	.sectionflags	@"SHF_NOTE_NV_CUINFO"
        /*0018*/ 	.short	0x0002
        /*001a*/ 	.short	0x0064
        /*001c*/ 	.short	0x0082
	.zero		2


//--------------------- .nv.info                  --------------------------
	.section	.nv.info,"",@"SHT_CUDA_INFO"
	.align	4


	//----- nvinfo : EIATTR_REGCOUNT
	.align		4
        /*0000*/ 	.byte	0x04, 0x2f
        /*0002*/ 	.short	(.L_1 - .L_0)
	.align		4
.L_0:
        /*0004*/ 	.word	index@(_Z15initializeArrayPii)
        /*0008*/ 	.word	0x00000008


	//----- nvinfo : EIATTR_FRAME_SIZE
	.align		4
.L_1:
        /*000c*/ 	.byte	0x04, 0x11
        /*000e*/ 	.short	(.L_3 - .L_2)
	.align		4
.L_2:
        /*0010*/ 	.word	index@(_Z15initializeArrayPii)
        /*0014*/ 	.word	0x00000000


	//----- nvinfo : EIATTR_REGCOUNT
	.align		4
.L_3:
        /*0018*/ 	.byte	0x04, 0x2f
        /*001a*/ 	.short	(.L_5 - .L_4)
	.align		4
.L_4:
        /*001c*/ 	.word	index@(_Z8addIndexPii)
        /*0020*/ 	.word	0x00000008


	//----- nvinfo : EIATTR_FRAME_SIZE
	.align		4
.L_5:
        /*0024*/ 	.byte	0x04, 0x11
        /*0026*/ 	.short	(.L_7 - .L_6)
	.align		4
.L_6:
        /*0028*/ 	.word	index@(_Z8addIndexPii)
        /*002c*/ 	.word	0x00000000


	//----- nvinfo : EIATTR_MIN_STACK_SIZE
	.align		4
.L_7:
        /*0030*/ 	.byte	0x04, 0x12
        /*0032*/ 	.short	(.L_9 - .L_8)
	.align		4
.L_8:
        /*0034*/ 	.word	index@(_Z8addIndexPii)
        /*0038*/ 	.word	0x00000000


	//----- nvinfo : EIATTR_MIN_STACK_SIZE
	.align		4
.L_9:
        /*003c*/ 	.byte	0x04, 0x12
        /*003e*/ 	.short	(.L_11 - .L_10)
	.align		4
.L_10:
        /*0040*/ 	.word	index@(_Z15initializeArrayPii)
        /*0044*/ 	.word	0x00000000
.L_11:


//--------------------- .nv.compat                --------------------------
	.section	.nv.compat,"",@"SHT_CUDA_COMPAT_INFO"
	.align	4
        /*0000*/ 	.byte	0x02, 0x09, 0x00, 0x00, 0x02, 0x02, 0x01, 0x00, 0x02, 0x05, 0x05, 0x00, 0x03, 0x07, 0x01, 0x01
        /*0010*/ 	.byte	0x02, 0x03, 0x00, 0x00, 0x02, 0x06, 0x01, 0x00, 0x04, 0x0b, 0x08, 0x00, 0x09, 0x00, 0x00, 0x00
        /*0020*/ 	.byte	0x00, 0x00, 0x00, 0x00


//--------------------- .nv.info._Z8addIndexPii   --------------------------
	.section	.nv.info._Z8addIndexPii,"",@"SHT_CUDA_INFO"
	.sectionflags	@""
	.align	4


	//----- nvinfo : EIATTR_CUDA_API_VERSION
	.align		4
        /*0000*/ 	.byte	0x04, 0x37
        /*0002*/ 	.short	(.L_13 - .L_12)
.L_12:
        /*0004*/ 	.word	0x00000082


	//----- nvinfo : EIATTR_KPARAM_INFO
	.align		4
.L_13:
        /*0008*/ 	.byte	0x04, 0x17
        /*000a*/ 	.short	(.L_15 - .L_14)
.L_14:
        /*000c*/ 	.word	0x00000000
        /*0010*/ 	.short	0x0001
        /*0012*/ 	.short	0x0008
        /*0014*/ 	.byte	0x00, 0xf0, 0x11, 0x00


	//----- nvinfo : EIATTR_KPARAM_INFO
	.align		4
.L_15:
        /*0018*/ 	.byte	0x04, 0x17
        /*001a*/ 	.short	(.L_17 - .L_16)
.L_16:
        /*001c*/ 	.word	0x00000000
        /*0020*/ 	.short	0x0000
        /*0022*/ 	.short	0x0000
        /*0024*/ 	.byte	0x00, 0xf5, 0x21, 0x00


	//----- nvinfo : EIATTR_SPARSE_MMA_MASK
	.align		4
.L_17:
        /*0028*/ 	.byte	0x03, 0x50
        /*002a*/ 	.short	0x0000


	//----- nvinfo : EIATTR_MAXREG_COUNT
	.align		4
        /*002c*/ 	.byte	0x03, 0x1b
        /*002e*/ 	.short	0x00ff


	//----- nvinfo : EIATTR_MERCURY_ISA_VERSION
	.align		4
        /*0030*/ 	.byte	0x03, 0x5f
        /*0032*/ 	.short	0x0101


	//----- nvinfo : EIATTR_VRC_CTA_INIT_COUNT
	.align		4
        /*0034*/ 	.byte	0x02, 0x4a
	.zero		1
	.zero		1


	//----- nvinfo : EIATTR_EXIT_INSTR_OFFSETS
	.align		4
        /*0038*/ 	.byte	0x04, 0x1c
        /*003a*/ 	.short	(.L_19 - .L_18)


	//   ....[0]....
.L_18:
        /*003c*/ 	.word	0x00000070


	//   ....[1]....
        /*0040*/ 	.word	0x000000e0


	//----- nvinfo : EIATTR_CBANK_PARAM_SIZE
	.align		4
.L_19:
        /*0044*/ 	.byte	0x03, 0x19
        /*0046*/ 	.short	0x000c


	//----- nvinfo : EIATTR_PARAM_CBANK
	.align		4
        /*0048*/ 	.byte	0x04, 0x0a
        /*004a*/ 	.short	(.L_21 - .L_20)
	.align		4
.L_20:
        /*004c*/ 	.word	index@(.nv.constant0._Z8addIndexPii)
        /*0050*/ 	.short	0x0380
        /*0052*/ 	.short	0x000c


	//----- nvinfo : EIATTR_SW_WAR
	.align		4
.L_21:
        /*0054*/ 	.byte	0x04, 0x36
        /*0056*/ 	.short	(.L_23 - .L_22)
.L_22:
        /*0058*/ 	.word	0x00000008
.L_23:


//--------------------- .nv.info._Z15initializeArrayPii --------------------------
	.section	.nv.info._Z15initializeArrayPii,"",@"SHT_CUDA_INFO"
	.sectionflags	@""
	.align	4


	//----- nvinfo : EIATTR_CUDA_API_VERSION
	.align		4
        /*0000*/ 	.byte	0x04, 0x37
        /*0002*/ 	.short	(.L_25 - .L_24)
.L_24:
        /*0004*/ 	.word	0x00000082


	//----- nvinfo : EIATTR_KPARAM_INFO
	.align		4
.L_25:
        /*0008*/ 	.byte	0x04, 0x17
        /*000a*/ 	.short	(.L_27 - .L_26)
.L_26:
        /*000c*/ 	.word	0x00000000
        /*0010*/ 	.short	0x0001
        /*0012*/ 	.short	0x0008
        /*0014*/ 	.byte	0x00, 0xf0, 0x11, 0x00


	//----- nvinfo : EIATTR_KPARAM_INFO
	.align		4
.L_27:
        /*0018*/ 	.byte	0x04, 0x17
        /*001a*/ 	.short	(.L_29 - .L_28)
.L_28:
        /*001c*/ 	.word	0x00000000
        /*0020*/ 	.short	0x0000
        /*0022*/ 	.short	0x0000
        /*0024*/ 	.byte	0x00, 0xf5, 0x21, 0x00


	//----- nvinfo : EIATTR_SPARSE_MMA_MASK
	.align		4
.L_29:
        /*0028*/ 	.byte	0x03, 0x50
        /*002a*/ 	.short	0x0000


	//----- nvinfo : EIATTR_MAXREG_COUNT
	.align		4
        /*002c*/ 	.byte	0x03, 0x1b
        /*002e*/ 	.short	0x00ff


	//----- nvinfo : EIATTR_MERCURY_ISA_VERSION
	.align		4
        /*0030*/ 	.byte	0x03, 0x5f
        /*0032*/ 	.short	0x0101


	//----- nvinfo : EIATTR_VRC_CTA_INIT_COUNT
	.align		4
        /*0034*/ 	.byte	0x02, 0x4a
	.zero		1
	.zero		1


	//----- nvinfo : EIATTR_EXIT_INSTR_OFFSETS
	.align		4
        /*0038*/ 	.byte	0x04, 0x1c
        /*003a*/ 	.short	(.L_31 - .L_30)


	//   ....[0]....
.L_30:
        /*003c*/ 	.word	0x00000070


	//   ....[1]....
        /*0040*/ 	.word	0x000000c0


	//----- nvinfo : EIATTR_CBANK_PARAM_SIZE
	.align		4
.L_31:
        /*0044*/ 	.byte	0x03, 0x19
        /*0046*/ 	.short	0x000c


	//----- nvinfo : EIATTR_PARAM_CBANK
	.align		4
        /*0048*/ 	.byte	0x04, 0x0a
        /*004a*/ 	.short	(.L_33 - .L_32)
	.align		4
.L_32:
        /*004c*/ 	.word	index@(.nv.constant0._Z15initializeArrayPii)
        /*0050*/ 	.short	0x0380
        /*0052*/ 	.short	0x000c


	//----- nvinfo : EIATTR_SW_WAR
	.align		4
.L_33:
        /*0054*/ 	.byte	0x04, 0x36
        /*0056*/ 	.short	(.L_35 - .L_34)
.L_34:
        /*0058*/ 	.word	0x00000008
.L_35:


//--------------------- .nv.callgraph             --------------------------
	.section	.nv.callgraph,"",@"SHT_CUDA_CALLGRAPH"
	.align	4
	.sectionentsize	8
	.align		4
        /*0000*/ 	.word	0x00000000
	.align		4
        /*0004*/ 	.word	0xffffffff
	.align		4
        /*0008*/ 	.word	0x00000000
	.align		4
        /*000c*/ 	.word	0xfffffffe
	.align		4
        /*0010*/ 	.word	0x00000000
	.align		4
        /*0014*/ 	.word	0xfffffffd
	.align		4
        /*0018*/ 	.word	0x00000000
	.align		4
        /*001c*/ 	.word	0xfffffffc


//--------------------- .text._Z8addIndexPii      --------------------------
	.section	.text._Z8addIndexPii,"ax",@progbits
	.align	128
        .global         _Z8addIndexPii
        .type           _Z8addIndexPii,@function
        .size           _Z8addIndexPii,(.L_x_2 - _Z8addIndexPii)
        .other          _Z8addIndexPii,@"STO_CUDA_ENTRY STV_DEFAULT"
_Z8addIndexPii:
.text._Z8addIndexPii:
[----:B------:R-:W-:Y:S01]  /*0000*/  LDC R1, c[0x0][0x37c] ;  /* 0x0000df00ff017b82 */ /* 0x000fe20000000800 */
[----:B------:R-:W0:Y:S07]  /*0010*/  S2R R0, SR_TID.X ;  /* 0x0000000000007919 */ /* 0x000e2e0000002100 */
[----:B------:R-:W0:Y:S01]  /*0020*/  S2UR UR4, SR_CTAID.X ;  /* 0x00000000000479c3 */ /* 0x000e220000002500 */
[----:B------:R-:W1:Y:S07]  /*0030*/  LDCU UR5, c[0x0][0x388] ;  /* 0x00007100ff0577ac */ /* 0x000e6e0008000800 */
[----:B------:R-:W0:Y:S02]  /*0040*/  LDC R5, c[0x0][0x360] ;  /* 0x0000d800ff057b82 */ /* 0x000e240000000800 */
[----:B0-----:R-:W-:-:S05]  /*0050*/  IMAD R5, R5, UR4, R0 ;  /* 0x0000000405057c24 */ /* 0x001fca000f8e0200 */
[----:B-1----:R-:W-:-:S13]  /*0060*/  ISETP.GE.AND P0, PT, R5, UR5, PT ;  /* 0x0000000505007c0c */ /* 0x002fda000bf06270 */
[----:B------:R-:W-:Y:S05]  /*0070*/  @P0 EXIT ;  /* 0x000000000000094d */ /* 0x000fea0003800000 */
[----:B------:R-:W0:Y:S01]  /*0080*/  LDC.64 R2, c[0x0][0x380] ;  /* 0x0000e000ff027b82 */ /* 0x000e220000000a00 */
[----:B------:R-:W1:Y:S01]  /*0090*/  LDCU.64 UR4, c[0x0][0x358] ;  /* 0x00006b00ff0477ac */ /* 0x000e620008000a00 */
[----:B0-----:R-:W-:-:S05]  /*00a0*/  IMAD.WIDE R2, R5, 0x4, R2 ;  /* 0x0000000405027825 */ /* 0x001fca00078e0202 */
[----:B-1----:R-:W2:Y:S02]  /*00b0*/  LDG.E R0, desc[UR4][R2.64] ;  /* 0x0000000402007981 */ /* 0x002ea4000c1e1900 */
[----:B--2---:R-:W-:-:S05]  /*00c0*/  IADD3 R5, PT, PT, R5, R0, RZ ;  /* 0x0000000005057210 */ /* 0x004fca0007ffe0ff */
[----:B------:R-:W-:Y:S01]  /*00d0*/  STG.E desc[UR4][R2.64], R5 ;  /* 0x0000000502007986 */ /* 0x000fe2000c101904 */
[----:B------:R-:W-:Y:S05]  /*00e0*/  EXIT ;  /* 0x000000000000794d */ /* 0x000fea0003800000 */
.L_x_0:
[----:B------:R-:W-:-:S00]  /*00f0*/  BRA `(.L_x_0) ;  /* 0xfffffffc00fc7947 */ /* 0x000fc0000383ffff */
[----:B------:R-:W-:-:S00]  /*0100*/  NOP ;  /* 0x0000000000007918 */ /* 0x000fc00000000000 */
[----:B------:R-:W-:-:S00]  /*0110*/  NOP ;  /* 0x0000000000007918 */ /* 0x000fc00000000000 */
[----:B------:R-:W-:-:S00]  /*0120*/  NOP ;  /* 0x0000000000007918 */ /* 0x000fc00000000000 */
[----:B------:R-:W-:-:S00]  /*0130*/  NOP ;  /* 0x0000000000007918 */ /* 0x000fc00000000000 */
[----:B------:R-:W-:-:S00]  /*0140*/  NOP ;  /* 0x0000000000007918 */ /* 0x000fc00000000000 */
[----:B------:R-:W-:-:S00]  /*0150*/  NOP ;  /* 0x0000000000007918 */ /* 0x000fc00000000000 */
[----:B------:R-:W-:-:S00]  /*0160*/  NOP ;  /* 0x0000000000007918 */ /* 0x000fc00000000000 */
[----:B------:R-:W-:-:S00]  /*0170*/  NOP ;  /* 0x0000000000007918 */ /* 0x000fc00000000000 */
.L_x_2:


//--------------------- .text._Z15initializeArrayPii --------------------------
	.section	.text._Z15initializeArrayPii,"ax",@progbits
	.align	128
        .global         _Z15initializeArrayPii
        .type           _Z15initializeArrayPii,@function
        .size           _Z15initializeArrayPii,(.L_x_3 - _Z15initializeArrayPii)
        .other          _Z15initializeArrayPii,@"STO_CUDA_ENTRY STV_DEFAULT"
_Z15initializeArrayPii:
.text._Z15initializeArrayPii:
        /* <DEDUP_REMOVED lines=11> */
[----:B-1----:R-:W-:Y:S01]  /*00b0*/  STG.E desc[UR4][R2.64], RZ ;  /* 0x000000ff02007986 */ /* 0x002fe2000c101904 */
[----:B------:R-:W-:Y:S05]  /*00c0*/  EXIT ;  /* 0x000000000000794d */ /* 0x000fea0003800000 */
.L_x_1:
        /* <DEDUP_REMOVED lines=11> */
.L_x_3:


//--------------------- .nv.shared.reserved.0     --------------------------
	.section	.nv.shared.reserved.0,"aw",@nobits
	.weak		__nv_reservedSMEM_offset_0_alias
	.size		__nv_reservedSMEM_offset_0_alias, 0, 64
	.other		__nv_reservedSMEM_offset_0_alias,@"STO_CUDA_RESERVED_SHARED STV_DEFAULT"
__nv_reservedSMEM_offset_0_alias:
	.zero		0
	.zero		64


//--------------------- .nv.constant0._Z8addIndexPii --------------------------
	.section	.nv.constant0._Z8addIndexPii,"a",@progbits
	.sectionflags	@""
	.align	4
.nv.constant0._Z8addIndexPii:
	.zero		908


//--------------------- .nv.constant0._Z15initializeArrayPii --------------------------
	.section	.nv.constant0._Z15initializeArrayPii,"a",@progbits
	.sectionflags	@""
	.align	4
.nv.constant0._Z15initializeArrayPii:
	.zero		908


//--------------------- SYMBOLS --------------------------

	.type		.nv.reservedSmem.offset0,@object
	.size		.nv.reservedSmem.offset0,0x4
